//
// Generated by NVIDIA NVVM Compiler
//
// Compiler Build ID: CL-36424714
// Cuda compilation tools, release 13.0, V13.0.88
// Based on NVVM 20.0.0
//

.version 9.0
.target sm_100
.address_size 64

	// .globl	_Z20binarySearchParallelPKiiPii

.visible .entry _Z20binarySearchParallelPKiiPii(
	.param .u64 .ptr .align 1 _Z20binarySearchParallelPKiiPii_param_0,
	.param .u32 _Z20binarySearchParallelPKiiPii_param_1,
	.param .u64 .ptr .align 1 _Z20binarySearchParallelPKiiPii_param_2,
	.param .u32 _Z20binarySearchParallelPKiiPii_param_3
)
{
	.reg .pred 	%p<3>;
	.reg .b32 	%r<8>;
	.reg .b64 	%rd<7>;

	ld.param.u64 	%rd1, [_Z20binarySearchParallelPKiiPii_param_0];
	ld.param.u32 	%r2, [_Z20binarySearchParallelPKiiPii_param_1];
	ld.param.u64 	%rd2, [_Z20binarySearchParallelPKiiPii_param_2];
	ld.param.u32 	%r3, [_Z20binarySearchParallelPKiiPii_param_3];
	mov.u32 	%r4, %ctaid.x;
	mov.u32 	%r5, %ntid.x;
	mov.u32 	%r6, %tid.x;
	mad.lo.s32 	%r1, %r4, %r5, %r6;
	setp.ge.s32 	%p1, %r1, %r3;
	@%p1 bra 	$L__BB0_3;
	cvta.to.global.u64 	%rd3, %rd1;
	mul.wide.s32 	%rd4, %r1, 4;
	add.s64 	%rd5, %rd3, %rd4;
	ld.global.u32 	%r7, [%rd5];
	setp.ne.s32 	%p2, %r7, %r2;
	@%p2 bra 	$L__BB0_3;
	cvta.to.global.u64 	%rd6, %rd2;
	st.global.u32 	[%rd6], %r1;
$L__BB0_3:
	ret;

}


// ===== COMPILED SASS (sm_100) =====

	.target	sm_100

	.elftype	@"ET_EXEC"


//--------------------- .note.nv.tkinfo           --------------------------
	.section	.note.nv.tkinfo,"",@"SHT_NOTE"
	.sectionflags	@"SHF_NOTE_NV_TKINFO"
	.tkinfo
        /*0018*/ 	.word	0x00000002
        /*0030*/ 	.string	""
        /*0030*/ 	.string	"ptxas"
        /*0030*/ 	.string	"Cuda compilation tools, release 13.0, V13.0.88"
        /*0030*/ 	.string	"Build cuda_13.0.r13.0/compiler.36424714_0"
        /*0030*/ 	.string	"-arch sm_100 -m 64 "



//--------------------- .note.nv.cuinfo           --------------------------
	.section	.note.nv.cuinfo,"",@"SHT_NOTE"
	.sectionflags	@"SHF_NOTE_NV_CUINFO"
        /*0018*/ 	.short	0x0002
        /*001a*/ 	.short	0x0064
        /*001c*/ 	.short	0x0082
	.zero		2


//--------------------- .nv.info                  --------------------------
	.section	.nv.info,"",@"SHT_CUDA_INFO"
	.align	4


	//----- nvinfo : EIATTR_REGCOUNT
	.align		4
        /*0000*/ 	.byte	0x04, 0x2f
        /*0002*/ 	.short	(.L_1 - .L_0)
	.align		4
.L_0:
        /*0004*/ 	.word	index@(_Z20binarySearchParallelPKiiPii)
        /*0008*/ 	.word	0x00000008


	//----- nvinfo : EIATTR_FRAME_SIZE
	.align		4
.L_1:
        /*000c*/ 	.byte	0x04, 0x11
        /*000e*/ 	.short	(.L_3 - .L_2)
	.align		4
.L_2:
        /*0010*/ 	.word	index@(_Z20binarySearchParallelPKiiPii)
        /*0014*/ 	.word	0x00000000


	//----- nvinfo : EIATTR_MIN_STACK_SIZE
	.align		4
.L_3:
        /*0018*/ 	.byte	0x04, 0x12
        /*001a*/ 	.short	(.L_5 - .L_4)
	.align		4
.L_4:
        /*001c*/ 	.word	index@(_Z20binarySearchParallelPKiiPii)
        /*0020*/ 	.word	0x00000000
.L_5:


//--------------------- .nv.compat                --------------------------
	.section	.nv.compat,"",@"SHT_CUDA_COMPAT_INFO"
	.align	4
        /*0000*/ 	.byte	0x02, 0x09, 0x00, 0x00, 0x02, 0x02, 0x01, 0x00, 0x02, 0x05, 0x05, 0x00, 0x03, 0x07, 0x01, 0x01
        /*0010*/ 	.byte	0x02, 0x03, 0x00, 0x00, 0x02, 0x06, 0x01, 0x00, 0x04, 0x0b, 0x08, 0x00, 0x09, 0x00, 0x00, 0x00
        /*0020*/ 	.byte	0x00, 0x00, 0x00, 0x00


//--------------------- .nv.info._Z20binarySearchParallelPKiiPii --------------------------
	.section	.nv.info._Z20binarySearchParallelPKiiPii,"",@"SHT_CUDA_INFO"
	.sectionflags	@""
	.align	4


	//----- nvinfo : EIATTR_CUDA_API_VERSION
	.align		4
        /*0000*/ 	.byte	0x04, 0x37
        /*0002*/ 	.short	(.L_7 - .L_6)
.L_6:
        /*0004*/ 	.word	0x00000082


	//----- nvinfo : EIATTR_KPARAM_INFO
	.align		4
.L_7:
        /*0008*/ 	.byte	0x04, 0x17
        /*000a*/ 	.short	(.L_9 - .L_8)
.L_8:
        /*000c*/ 	.word	0x00000000
        /*0010*/ 	.short	0x0003
        /*0012*/ 	.short	0x0018
        /*0014*/ 	.byte	0x00, 0xf0, 0x11, 0x00


	//----- nvinfo : EIATTR_KPARAM_INFO
	.align		4
.L_9:
        /*0018*/ 	.byte	0x04, 0x17
        /*001a*/ 	.short	(.L_11 - .L_10)
.L_10:
        /*001c*/ 	.word	0x00000000
        /*0020*/ 	.short	0x0002
        /*0022*/ 	.short	0x0010
        /*0024*/ 	.byte	0x00, 0xf5, 0x21, 0x00


	//----- nvinfo : EIATTR_KPARAM_INFO
	.align		4
.L_11:
        /*0028*/ 	.byte	0x04, 0x17
        /*002a*/ 	.short	(.L_13 - .L_12)
.L_12:
        /*002c*/ 	.word	0x00000000
        /*0030*/ 	.short	0x0001
        /*0032*/ 	.short	0x0008
        /*0034*/ 	.byte	0x00, 0xf0, 0x11, 0x00


	//----- nvinfo : EIATTR_KPARAM_INFO
	.align		4
.L_13:
        /*0038*/ 	.byte	0x04, 0x17
        /*003a*/ 	.short	(.L_15 - .L_14)
.L_14:
        /*003c*/ 	.word	0x00000000
        /*0040*/ 	.short	0x0000
        /*0042*/ 	.short	0x0000
        /*0044*/ 	.byte	0x00, 0xf5, 0x21, 0x00


	//----- nvinfo : EIATTR_SPARSE_MMA_MASK
	.align		4
.L_15:
        /*0048*/ 	.byte	0x03, 0x50
        /*004a*/ 	.short	0x0000


	//----- nvinfo : EIATTR_MAXREG_COUNT
	.align		4
        /*004c*/ 	.byte	0x03, 0x1b
        /*004e*/ 	.short	0x00ff


	//----- nvinfo : EIATTR_MERCURY_ISA_VERSION
	.align		4
        /*0050*/ 	.byte	0x03, 0x5f
        /*0052*/ 	.short	0x0101


	//----- nvinfo : EIATTR_VRC_CTA_INIT_COUNT
	.align		4
        /*0054*/ 	.byte	0x02, 0x4a
	.zero		1
	.zero		1


	//----- nvinfo : EIATTR_EXIT_INSTR_OFFSETS
	.align		4
        /*0058*/ 	.byte	0x04, 0x1c
        /*005a*/ 	.short	(.L_17 - .L_16)


	//   ....[0]....
.L_16:
        /*005c*/ 	.word	0x00000070


	//   ....[1]....
        /*0060*/ 	.word	0x000000e0


	//   ....[2]....
        /*0064*/ 	.word	0x00000110


	//----- nvinfo : EIATTR_CBANK_PARAM_SIZE
	.align		4
.L_17:
        /*0068*/ 	.byte	0x03, 0x19
        /*006a*/ 	.short	0x001c


	//----- nvinfo : EIATTR_PARAM_CBANK
	.align		4
        /*006c*/ 	.byte	0x04, 0x0a
        /*006e*/ 	.short	(.L_19 - .L_18)
	.align		4
.L_18:
        /*0070*/ 	.word	index@(.nv.constant0._Z20binarySearchParallelPKiiPii)
        /*0074*/ 	.short	0x0380
        /*0076*/ 	.short	0x001c


	//----- nvinfo : EIATTR_SW_WAR
	.align		4
.L_19:
        /*0078*/ 	.byte	0x04, 0x36
        /*007a*/ 	.short	(.L_21 - .L_20)
.L_20:
        /*007c*/ 	.word	0x00000008
.L_21:


//--------------------- .nv.callgraph             --------------------------
	.section	.nv.callgraph,"",@"SHT_CUDA_CALLGRAPH"
	.align	4
	.sectionentsize	8
	.align		4
        /*0000*/ 	.word	0x00000000
	.align		4
        /*0004*/ 	.word	0xffffffff
	.align		4
        /*0008*/ 	.word	0x00000000
	.align		4
        /*000c*/ 	.word	0xfffffffe
	.align		4
        /*0010*/ 	.word	0x00000000
	.align		4
        /*0014*/ 	.word	0xfffffffd
	.align		4
        /*0018*/ 	.word	0x00000000
	.align		4
        /*001c*/ 	.word	0xfffffffc


//--------------------- .text._Z20binarySearchParallelPKiiPii --------------------------
	.section	.text._Z20binarySearchParallelPKiiPii,"ax",@progbits
	.align	128
        .global         _Z20binarySearchParallelPKiiPii
        .type           _Z20binarySearchParallelPKiiPii,@function
        .size           _Z20binarySearchParallelPKiiPii,(.L_x_1 - _Z20binarySearchParallelPKiiPii)
        .other          _Z20binarySearchParallelPKiiPii,@"STO_CUDA_ENTRY STV_DEFAULT"
_Z20binarySearchParallelPKiiPii:
.text._Z20binarySearchParallelPKiiPii:
[----:B------:R-:W-:Y:S01]  /*0000*/  LDC R1, c[0x0][0x37c] ;  /* 0x0000df00ff017b82 */ /* 0x000fe20000000800 */
[----:B------:R-:W0:Y:S07]  /*0010*/  S2R R0, SR_TID.X ;  /* 0x0000000000007919 */ /* 0x000e2e0000002100 */
[----:B------:R-:W0:Y:S01]  /*0020*/  S2UR UR4, SR_CTAID.X ;  /* 0x00000000000479c3 */ /* 0x000e220000002500 */
[----:B------:R-:W1:Y:S07]  /*0030*/  LDCU UR5, c[0x0][0x398] ;  /* 0x00007300ff0577ac */ /* 0x000e6e0008000800 */
[----:B------:R-:W0:Y:S02]  /*0040*/  LDC R5, c[0x0][0x360] ;  /* 0x0000d800ff057b82 */ /* 0x000e240000000800 */
[----:B0-----:R-:W-:-:S05]  /*0050*/  IMAD R5, R5, UR4, R0 ;  /* 0x0000000405057c24 */ /* 0x001fca000f8e0200 */
[----:B-1----:R-:W-:-:S13]  /*0060*/  ISETP.GE.AND P0, PT, R5, UR5, PT ;  /* 0x0000000505007c0c */ /* 0x002fda000bf06270 */
[----:B------:R-:W-:Y:S05]  /*0070*/  @P0 EXIT ;  /* 0x000000000000094d */ /* 0x000fea0003800000 */
[----:B------:R-:W0:Y:S01]  /*0080*/  LDC.64 R2, c[0x0][0x380] ;  /* 0x0000e000ff027b82 */ /* 0x000e220000000a00 */
[----:B------:R-:W1:Y:S01]  /*0090*/  LDCU.64 UR4, c[0x0][0x358] ;  /* 0x00006b00ff0477ac */ /* 0x000e620008000a00 */
[----:B------:R-:W2:Y:S01]  /*00a0*/  LDCU UR6, c[0x0][0x388] ;  /* 0x00007100ff0677ac */ /* 0x000ea20008000800 */
[----:B0-----:R-:W-:-:S06]  /*00b0*/  IMAD.WIDE R2, R5, 0x4, R2 ;  /* 0x0000000405027825 */ /* 0x001fcc00078e0202 */
[----:B-1----:R-:W2:Y:S02]  /*00c0*/  LDG.E R2, desc[UR4][R2.64] ;  /* 0x0000000402027981 */ /* 0x002ea4000c1e1900 */
[----:B--2---:R-:W-:-:S13]  /*00d0*/  ISETP.NE.AND P0, PT, R2, UR6, PT ;  /* 0x0000000602007c0c */ /* 0x004fda000bf05270 */
[----:B------:R-:W-:Y:S05]  /*00e0*/  @P0 EXIT ;  /* 0x000000000000094d */ /* 0x000fea0003800000 */
[----:B------:R-:W0:Y:S02]  /*00f0*/  LDC.64 R2, c[0x0][0x390] ;  /* 0x0000e400ff027b82 */ /* 0x000e240000000a00 */
[----:B0-----:R-:W-:Y:S01]  /*0100*/  STG.E desc[UR4][R2.64], R5 ;  /* 0x0000000502007986 */ /* 0x001fe2000c101904 */
[----:B------:R-:W-:Y:S05]  /*0110*/  EXIT ;  /* 0x000000000000794d */ /* 0x000fea0003800000 */
.L_x_0:
[----:B------:R-:W-:-:S00]  /*0120*/  BRA `(.L_x_0) ;  /* 0xfffffffc00fc7947 */ /* 0x000fc0000383ffff */
[----:B------:R-:W-:-:S00]  /*0130*/  NOP ;  /* 0x0000000000007918 */ /* 0x000fc00000000000 */
        /* <DEDUP_REMOVED lines=12> */
.L_x_1:


//--------------------- .nv.shared.reserved.0     --------------------------
	.section	.nv.shared.reserved.0,"aw",@nobits
	.weak		__nv_reservedSMEM_offset_0_alias
	.size		__nv_reservedSMEM_offset_0_alias, 0, 64
	.other		__nv_reservedSMEM_offset_0_alias,@"STO_CUDA_RESERVED_SHARED STV_DEFAULT"
__nv_reservedSMEM_offset_0_alias:
	.zero		0
	.zero		64


//--------------------- .nv.constant0._Z20binarySearchParallelPKiiPii --------------------------
	.section	.nv.constant0._Z20binarySearchParallelPKiiPii,"a",@progbits
	.sectionflags	@""
	.align	4
.nv.constant0._Z20binarySearchParallelPKiiPii:
	.zero		924


//--------------------- SYMBOLS --------------------------

	.type		.nv.reservedSmem.offset0,@object
	.size		.nv.reservedSmem.offset0,0x4
